	.headerflags	@"EF_CUDA_TEXMODE_UNIFIED EF_CUDA_64BIT_ADDRESS EF_CUDA_ACCELERATORS EF_CUDA_SM90 EF_CUDA_VIRTUAL_SM(EF_CUDA_SM90)"
	.elftype	@"ET_EXEC"


//--------------------- .nv.info                  --------------------------
	.section	.nv.info,"",@"SHT_CUDA_INFO"
	.align	4


	//----- nvinfo : EIATTR_REGCOUNT
	.align		4
        /*0000*/ 	.byte	0x04, 0x2f
        /*0002*/ 	.short	(.L_1 - .L_0)
	.align		4
.L_0:
        /*0004*/ 	.word	index@(triton_poi_fused_max_pool2d_with_indices_4)
        /*0008*/ 	.word	0x00000038


	//----- nvinfo : EIATTR_MIN_STACK_SIZE
	.align		4
.L_1:
        /*000c*/ 	.byte	0x04, 0x12
        /*000e*/ 	.short	(.L_3 - .L_2)
	.align		4
.L_2:
        /*0010*/ 	.word	index@(triton_poi_fused_max_pool2d_with_indices_4)
        /*0014*/ 	.word	0x00000000


	//----- nvinfo : EIATTR_FRAME_SIZE
	.align		4
.L_3:
        /*0018*/ 	.byte	0x04, 0x11
        /*001a*/ 	.short	(.L_5 - .L_4)
	.align		4
.L_4:
        /*001c*/ 	.word	index@(triton_poi_fused_max_pool2d_with_indices_4)
        /*0020*/ 	.word	0x00000000


	//----- nvinfo : EIATTR_MIN_STACK_SIZE
	.align		4
.L_5:
        /*0024*/ 	.byte	0x04, 0x12
        /*0026*/ 	.short	(.L_7 - .L_6)
	.align		4
.L_6:
        /*0028*/ 	.word	index@(triton_poi_fused_max_pool2d_with_indices_4)
        /*002c*/ 	.word	0x00000000
.L_7:


//--------------------- .nv.info.triton_poi_fused_max_pool2d_with_indices_4 --------------------------
	.section	.nv.info.triton_poi_fused_max_pool2d_with_indices_4,"",@"SHT_CUDA_INFO"
	.sectionflags	@""
	.align	4


	//----- nvinfo : EIATTR_CUDA_API_VERSION
	.align		4
        /*0000*/ 	.byte	0x04, 0x37
        /*0002*/ 	.short	(.L_9 - .L_8)
.L_8:
        /*0004*/ 	.word	0x0000007c


	//----- nvinfo : EIATTR_KPARAM_INFO
	.align		4
.L_9:
        /*0008*/ 	.byte	0x04, 0x17
        /*000a*/ 	.short	(.L_11 - .L_10)
.L_10:
        /*000c*/ 	.word	0x00000000
        /*0010*/ 	.short	0x0004
        /*0012*/ 	.short	0x001c
        /*0014*/ 	.byte	0x00, 0xf0, 0x11, 0x00


	//----- nvinfo : EIATTR_KPARAM_INFO
	.align		4
.L_11:
        /*0018*/ 	.byte	0x04, 0x17
        /*001a*/ 	.short	(.L_13 - .L_12)
.L_12:
        /*001c*/ 	.word	0x00000000
        /*0020*/ 	.short	0x0003
        /*0022*/ 	.short	0x0018
        /*0024*/ 	.byte	0x00, 0xf0, 0x11, 0x00


	//----- nvinfo : EIATTR_KPARAM_INFO
	.align		4
.L_13:
        /*0028*/ 	.byte	0x04, 0x17
        /*002a*/ 	.short	(.L_15 - .L_14)
.L_14:
        /*002c*/ 	.word	0x00000000
        /*0030*/ 	.short	0x0002
        /*0032*/ 	.short	0x0010
        /*0034*/ 	.byte	0x00, 0xf4, 0x21, 0x00


	//----- nvinfo : EIATTR_KPARAM_INFO
	.align		4
.L_15:
        /*0038*/ 	.byte	0x04, 0x17
        /*003a*/ 	.short	(.L_17 - .L_16)
.L_16:
        /*003c*/ 	.word	0x00000000
        /*0040*/ 	.short	0x0001
        /*0042*/ 	.short	0x0008
        /*0044*/ 	.byte	0x00, 0xf4, 0x21, 0x00


	//----- nvinfo : EIATTR_KPARAM_INFO
	.align		4
.L_17:
        /*0048*/ 	.byte	0x04, 0x17
        /*004a*/ 	.short	(.L_19 - .L_18)
.L_18:
        /*004c*/ 	.word	0x00000000
        /*0050*/ 	.short	0x0000
        /*0052*/ 	.short	0x0000
        /*0054*/ 	.byte	0x00, 0xf4, 0x21, 0x00


	//----- nvinfo : EIATTR_SPARSE_MMA_MASK
	.align		4
.L_19:
        /*0058*/ 	.byte	0x03, 0x50
        /*005a*/ 	.short	0x0000


	//----- nvinfo : EIATTR_MAXREG_COUNT
	.align		4
        /*005c*/ 	.byte	0x03, 0x1b
        /*005e*/ 	.short	0x00ff


	//----- nvinfo : EIATTR_EXIT_INSTR_OFFSETS
	.align		4
        /*0060*/ 	.byte	0x04, 0x1c
        /*0062*/ 	.short	(.L_21 - .L_20)


	//   ....[0]....
.L_20:
        /*0064*/ 	.word	0x00001c80


	//   ....[1]....
        /*0068*/ 	.word	0x00001ca0


	//----- nvinfo : EIATTR_REQNTID
	.align		4
.L_21:
        /*006c*/ 	.byte	0x04, 0x10
        /*006e*/ 	.short	(.L_23 - .L_22)
.L_22:
        /*0070*/ 	.word	0x00000080
        /*0074*/ 	.word	0x00000001
        /*0078*/ 	.word	0x00000001


	//----- nvinfo : EIATTR_CBANK_PARAM_SIZE
	.align		4
.L_23:
        /*007c*/ 	.byte	0x03, 0x19
        /*007e*/ 	.short	0x0020


	//----- nvinfo : EIATTR_PARAM_CBANK
	.align		4
        /*0080*/ 	.byte	0x04, 0x0a
        /*0082*/ 	.short	(.L_25 - .L_24)
	.align		4
.L_24:
        /*0084*/ 	.word	index@(.nv.constant0.triton_poi_fused_max_pool2d_with_indices_4)
        /*0088*/ 	.short	0x0210
        /*008a*/ 	.short	0x0020


	//----- nvinfo : EIATTR_SW_WAR
	.align		4
.L_25:
        /*008c*/ 	.byte	0x04, 0x36
        /*008e*/ 	.short	(.L_27 - .L_26)
.L_26:
        /*0090*/ 	.word	0x00000008
.L_27:


//--------------------- .nv.callgraph             --------------------------
	.section	.nv.callgraph,"",@"SHT_CUDA_CALLGRAPH"
	.align	4
	.sectionentsize	8
	.align		4
        /*0000*/ 	.word	0x00000000
	.align		4
        /*0004*/ 	.word	0xffffffff
	.align		4
        /*0008*/ 	.word	0x00000000
	.align		4
        /*000c*/ 	.word	0xfffffffe
	.align		4
        /*0010*/ 	.word	0x00000000
	.align		4
        /*0014*/ 	.word	0xfffffffd
	.align		4
        /*0018*/ 	.word	0x00000000
	.align		4
        /*001c*/ 	.word	0xfffffffc


//--------------------- .text.triton_poi_fused_max_pool2d_with_indices_4 --------------------------
	.section	.text.triton_poi_fused_max_pool2d_with_indices_4,"ax",@progbits
	.sectionflags	@"SHF_BARRIERS=1"
	.align	128
        .global         triton_poi_fused_max_pool2d_with_indices_4
        .type           triton_poi_fused_max_pool2d_with_indices_4,@function
        .size           triton_poi_fused_max_pool2d_with_indices_4,(.L_x_1 - triton_poi_fused_max_pool2d_with_indices_4)
        .other          triton_poi_fused_max_pool2d_with_indices_4,@"STO_CUDA_ENTRY STV_DEFAULT"
triton_poi_fused_max_pool2d_with_indices_4:
.text.triton_poi_fused_max_pool2d_with_indices_4:
[----:B------:R-:W0:Y:S01]  /*0000*/  LDC R1, c[0x0][0x28] ;  /* 0x00000a00ff017b82 */ /* 0x000e220000000800 */
[----:B------:R-:W1:Y:S07]  /*0010*/  S2R R0, SR_CTAID.Y ;  /* 0x0000000000007919 */ /* 0x000e6e0000002600 */
[----:B------:R-:W2:Y:S01]  /*0020*/  S2UR UR7, SR_CTAID.X ;  /* 0x00000000000779c3 */ /* 0x000ea20000002500 */
[----:B------:R-:W-:Y:S01]  /*0030*/  CS2R R44, SRZ ;  /* 0x00000000002c7805 */ /* 0x000fe2000001ff00 */
[----:B------:R-:W-:Y:S01]  /*0040*/  IMAD.MOV.U32 R39, RZ, RZ, RZ ;  /* 0x000000ffff277224 */ /* 0x000fe200078e00ff */
[----:B------:R-:W3:Y:S01]  /*0050*/  S2R R38, SR_TID.X ;  /* 0x0000000000267919 */ /* 0x000ee20000002100 */
[----:B------:R-:W-:-:S04]  /*0060*/  ULDC.64 UR8, c[0x0][0x208] ;  /* 0x0000820000087ab9 */ /* 0x000fc80000000a00 */
[----:B------:R-:W4:Y:S01]  /*0070*/  LDC.64 R26, c[0x0][0x210] ;  /* 0x00008400ff1a7b82 */ /* 0x000f220000000a00 */
[----:B--2---:R-:W-:Y:S02]  /*0080*/  UISETP.GE.AND UP0, UPT, UR7, 0x80, UPT ;  /* 0x000000800700788c */ /* 0x004fe4000bf06270 */
[----:B------:R-:W-:-:S04]  /*0090*/  UIADD3 UR4, UR7, 0x80, URZ ;  /* 0x0000008007047890 */ /* 0x000fc8000fffe03f */
[----:B------:R-:W-:Y:S01]  /*00a0*/  PLOP3.LUT P0, PT, PT, PT, UP0, 0x80, 0x0 ;  /* 0x000000000000781c */ /* 0x000fe20003f0f008 */
[----:B-1----:R-:W-:Y:S01]  /*00b0*/  IMAD.SHL.U32 R3, R0, 0x400, RZ ;  /* 0x0000040000037824 */ /* 0x002fe200078e00ff */
[----:B------:R-:W-:Y:S01]  /*00c0*/  PLOP3.LUT P2, PT, PT, PT, UP0, 0x80, 0x0 ;  /* 0x000000000000781c */ /* 0x000fe20003f4f008 */
[----:B------:R-:W-:Y:S01]  /*00d0*/  UIADD3 UR5, UR7, 0x1000, URZ ;  /* 0x0000100007057890 */ /* 0x000fe2000fffe03f */
[----:B------:R-:W-:Y:S02]  /*00e0*/  PLOP3.LUT P1, PT, PT, PT, UP0, 0x80, 0x0 ;  /* 0x000000000000781c */ /* 0x000fe40003f2f008 */
[----:B---3--:R-:W-:Y:S02]  /*00f0*/  LOP3.LUT R4, R3, 0x7f, R38, 0xf8, !PT ;  /* 0x0000007f03047812 */ /* 0x008fe400078ef826 */
[----:B------:R-:W-:Y:S02]  /*0100*/  PLOP3.LUT P3, PT, PT, PT, UP0, 0x80, 0x0 ;  /* 0x000000000000781c */ /* 0x000fe40003f6f008 */
[----:B------:R-:W-:-:S02]  /*0110*/  LOP3.LUT R5, R4, 0x80, RZ, 0xfc, !PT ;  /* 0x0000008004057812 */ /* 0x000fc400078efcff */
[----:B------:R-:W-:Y:S02]  /*0120*/  SHF.R.S32.HI R7, RZ, 0x1f, R4 ;  /* 0x0000001fff077819 */ /* 0x000fe40000011404 */
[----:B------:R-:W-:Y:S02]  /*0130*/  SHF.R.S32.HI R2, RZ, 0x1f, R5 ;  /* 0x0000001fff027819 */ /* 0x000fe40000011405 */
[----:B------:R-:W-:Y:S02]  /*0140*/  LEA.HI R7, R7, R4, RZ, 0x4 ;  /* 0x0000000407077211 */ /* 0x000fe400078f20ff */
[----:B------:R-:W-:Y:S02]  /*0150*/  LEA.HI R2, R2, R5, RZ, 0x4 ;  /* 0x0000000502027211 */ /* 0x000fe400078f20ff */
[C---:B------:R-:W-:Y:S01]  /*0160*/  LOP3.LUT R9, R7.reuse, 0xfffff0, RZ, 0xc0, !PT ;  /* 0x00fffff007097812 */ /* 0x040fe200078ec0ff */
[----:B------:R-:W-:Y:S01]  /*0170*/  IMAD.SHL.U32 R7, R7, 0x200, RZ ;  /* 0x0000020007077824 */ /* 0x000fe200078e00ff */
[C---:B------:R-:W-:Y:S01]  /*0180*/  LOP3.LUT R6, R2.reuse, 0xfffff0, RZ, 0xc0, !PT ;  /* 0x00fffff002067812 */ /* 0x040fe200078ec0ff */
[----:B------:R-:W-:-:S02]  /*0190*/  IMAD.SHL.U32 R2, R2, 0x200, RZ ;  /* 0x0000020002027824 */ /* 0x000fc400078e00ff */
[----:B------:R-:W-:Y:S01]  /*01a0*/  IMAD.IADD R22, R4, 0x1, -R9 ;  /* 0x0000000104167824 */ /* 0x000fe200078e0a09 */
[----:B------:R-:W-:Y:S01]  /*01b0*/  LOP3.LUT R7, R7, 0xffffe000, RZ, 0xc0, !PT ;  /* 0xffffe00007077812 */ /* 0x000fe200078ec0ff */
[----:B------:R-:W-:Y:S01]  /*01c0*/  IMAD.IADD R6, R5, 0x1, -R6 ;  /* 0x0000000105067824 */ /* 0x000fe200078e0a06 */
[----:B------:R-:W-:-:S03]  /*01d0*/  LOP3.LUT R9, R2, 0xffffe000, RZ, 0xc0, !PT ;  /* 0xffffe00002097812 */ /* 0x000fc600078ec0ff */
[----:B------:R-:W-:Y:S02]  /*01e0*/  IMAD R2, R22, 0x100, R7 ;  /* 0x0000010016027824 */ /* 0x000fe400078e0207 */
[----:B------:R-:W-:Y:S02]  /*01f0*/  IMAD R15, R6, 0x100, R9 ;  /* 0x00000100060f7824 */ /* 0x000fe400078e0209 */
[C---:B------:R-:W-:Y:S02]  /*0200*/  VIADD R7, R2.reuse, UR7 ;  /* 0x0000000702077c36 */ /* 0x040fe40008000000 */
[----:B------:R-:W-:Y:S02]  /*0210*/  VIADD R11, R2, UR4 ;  /* 0x00000004020b7c36 */ /* 0x000fe40008000000 */
[----:B----4-:R-:W-:-:S04]  /*0220*/  IMAD.WIDE R6, R7, 0x4, R26 ;  /* 0x0000000407067825 */ /* 0x010fc800078e021a */
[----:B------:R-:W-:Y:S01]  /*0230*/  IMAD.WIDE R10, R11, 0x4, R26 ;  /* 0x000000040b0a7825 */ /* 0x000fe200078e021a */
[----:B------:R1:W2:Y:S01]  /*0240*/  @!P0 LDG.E.EL R44, desc[UR8][R6.64] ;  /* 0x00000008062c8981 */ /* 0x0002a2000c2e1900 */
[----:B------:R-:W-:Y:S02]  /*0250*/  PLOP3.LUT P0, PT, PT, PT, UP0, 0x80, 0x0 ;  /* 0x000000000000781c */ /* 0x000fe40003f0f008 */
[C---:B------:R-:W-:Y:S01]  /*0260*/  VIADD R9, R15.reuse, UR7 ;  /* 0x000000070f097c36 */ /* 0x040fe20008000000 */
[----:B------:R3:W2:Y:S01]  /*0270*/  @!P2 LDG.E.EL R39, desc[UR8][R10.64] ;  /* 0x000000080a27a981 */ /* 0x0006a2000c2e1900 */
[----:B------:R-:W-:Y:S01]  /*0280*/  VIADD R13, R15, UR4 ;  /* 0x000000040f0d7c36 */ /* 0x000fe20008000000 */
[----:B-1----:R-:W-:Y:S01]  /*0290*/  LOP3.LUT R6, R4, 0x100, RZ, 0xfc, !PT ;  /* 0x0000010004067812 */ /* 0x002fe200078efcff */
[----:B------:R-:W-:Y:S02]  /*02a0*/  IMAD.MOV.U32 R14, RZ, RZ, RZ ;  /* 0x000000ffff0e7224 */ /* 0x000fe400078e00ff */
[----:B---3--:R-:W-:Y:S01]  /*02b0*/  VIADD R11, R2, UR5 ;  /* 0x00000005020b7c36 */ /* 0x008fe20008000000 */
[----:B------:R-:W-:-:S02]  /*02c0*/  SHF.R.S32.HI R7, RZ, 0x1f, R6 ;  /* 0x0000001fff077819 */ /* 0x000fc40000011406 */
[----:B------:R-:W-:Y:S01]  /*02d0*/  CS2R R42, SRZ ;  /* 0x00000000002a7805 */ /* 0x000fe2000001ff00 */
[--C-:B------:R-:W-:Y:S01]  /*02e0*/  IMAD.WIDE R10, R11, 0x4, R26.reuse ;  /* 0x000000040b0a7825 */ /* 0x100fe200078e021a */
[----:B------:R-:W-:Y:S02]  /*02f0*/  CS2R R40, SRZ ;  /* 0x0000000000287805 */ /* 0x000fe4000001ff00 */
[----:B------:R-:W-:Y:S01]  /*0300*/  LEA.HI R7, R7, R6, RZ, 0x4 ;  /* 0x0000000607077211 */ /* 0x000fe200078f20ff */
[--C-:B------:R-:W-:Y:S01]  /*0310*/  IMAD.WIDE R8, R9, 0x4, R26.reuse ;  /* 0x0000000409087825 */ /* 0x100fe200078e021a */
[----:B------:R-:W-:Y:S01]  /*0320*/  UIADD3 UR6, UR7, 0x1080, URZ ;  /* 0x0000108007067890 */ /* 0x000fe2000fffe03f */
[----:B------:R1:W3:Y:S02]  /*0330*/  @!P0 LDG.E.EL R14, desc[UR8][R10.64] ;  /* 0x000000080a0e8981 */ /* 0x0002e4000c2e1900 */
[----:B------:R-:W-:Y:S01]  /*0340*/  IMAD.WIDE R12, R13, 0x4, R26 ;  /* 0x000000040d0c7825 */ /* 0x000fe200078e021a */
[----:B------:R-:W-:Y:S01]  /*0350*/  PLOP3.LUT P0, PT, PT, PT, UP0, 0x80, 0x0 ;  /* 0x000000000000781c */ /* 0x000fe20003f0f008 */
[----:B------:R4:W5:Y:S01]  /*0360*/  @!P1 LDG.E.EL R43, desc[UR8][R8.64] ;  /* 0x00000008082b9981 */ /* 0x000962000c2e1900 */
[----:B------:R-:W-:-:S03]  /*0370*/  PLOP3.LUT P2, PT, PT, PT, UP0, 0x80, 0x0 ;  /* 0x000000000000781c */ /* 0x000fc60003f4f008 */
[----:B------:R4:W5:Y:S01]  /*0380*/  @!P3 LDG.E.EL R40, desc[UR8][R12.64] ;  /* 0x000000080c28b981 */ /* 0x000962000c2e1900 */
[----:B-1----:R-:W-:Y:S01]  /*0390*/  VIADD R11, R2, UR6 ;  /* 0x00000006020b7c36 */ /* 0x002fe20008000000 */
[C---:B----4-:R-:W-:Y:S01]  /*03a0*/  LOP3.LUT R9, R7.reuse, 0xfffff0, RZ, 0xc0, !PT ;  /* 0x00fffff007097812 */ /* 0x050fe200078ec0ff */
[----:B------:R-:W-:Y:S01]  /*03b0*/  IMAD.SHL.U32 R8, R7, 0x200, RZ ;  /* 0x0000020007087824 */ /* 0x000fe200078e00ff */
[----:B------:R-:W-:Y:S02]  /*03c0*/  LOP3.LUT R7, R4, 0x180, RZ, 0xfc, !PT ;  /* 0x0000018004077812 */ /* 0x000fe400078efcff */
[----:B------:R-:W-:Y:S01]  /*03d0*/  CS2R R24, SRZ ;  /* 0x0000000000187805 */ /* 0x000fe2000001ff00 */
[----:B------:R-:W-:Y:S01]  /*03e0*/  IMAD.IADD R2, R6, 0x1, -R9 ;  /* 0x0000000106027824 */ /* 0x000fe200078e0a09 */
[----:B0-----:R-:W-:Y:S01]  /*03f0*/  LOP3.LUT R13, R8, 0xffffe000, RZ, 0xc0, !PT ;  /* 0xffffe000080d7812 */ /* 0x001fe200078ec0ff */
[----:B------:R-:W-:Y:S01]  /*0400*/  IMAD.WIDE R8, R11, 0x4, R26 ;  /* 0x000000040b087825 */ /* 0x000fe200078e021a */
[----:B------:R-:W-:-:S02]  /*0410*/  SHF.R.S32.HI R12, RZ, 0x1f, R7 ;  /* 0x0000001fff0c7819 */ /* 0x000fc40000011407 */
[----:B------:R-:W-:Y:S01]  /*0420*/  PLOP3.LUT P1, PT, PT, PT, UP0, 0x80, 0x0 ;  /* 0x000000000000781c */ /* 0x000fe20003f2f008 */
[C---:B------:R-:W-:Y:S01]  /*0430*/  VIADD R17, R15.reuse, UR5 ;  /* 0x000000050f117c36 */ /* 0x040fe20008000000 */
[----:B------:R-:W-:Y:S01]  /*0440*/  CS2R R20, SRZ ;  /* 0x0000000000147805 */ /* 0x000fe2000001ff00 */
[----:B------:R-:W-:Y:S01]  /*0450*/  VIADD R15, R15, UR6 ;  /* 0x000000060f0f7c36 */ /* 0x000fe20008000000 */
[----:B------:R-:W4:Y:S01]  /*0460*/  @!P0 LDG.E.EL R25, desc[UR8][R8.64] ;  /* 0x0000000808198981 */ /* 0x000f22000c2e1900 */
[----:B------:R-:W-:Y:S01]  /*0470*/  IMAD.WIDE R16, R17, 0x4, R26 ;  /* 0x0000000411107825 */ /* 0x000fe200078e021a */
[----:B------:R-:W-:Y:S02]  /*0480*/  LEA.HI R12, R12, R7, RZ, 0x4 ;  /* 0x000000070c0c7211 */ /* 0x000fe400078f20ff */
[----:B------:R-:W-:Y:S01]  /*0490*/  PLOP3.LUT P0, PT, PT, PT, UP0, 0x80, 0x0 ;  /* 0x000000000000781c */ /* 0x000fe20003f0f008 */
[----:B------:R-:W-:Y:S01]  /*04a0*/  IMAD R2, R2, 0x100, R13 ;  /* 0x0000010002027824 */ /* 0x000fe200078e020d */
[----:B------:R0:W4:Y:S01]  /*04b0*/  @!P2 LDG.E.EL R21, desc[UR8][R16.64] ;  /* 0x000000081015a981 */ /* 0x000122000c2e1900 */
[----:B------:R-:W-:-:S04]  /*04c0*/  IMAD.WIDE R10, R15, 0x4, R26 ;  /* 0x000000040f0a7825 */ /* 0x000fc800078e021a */
[----:B------:R-:W-:Y:S01]  /*04d0*/  IMAD.SHL.U32 R13, R12, 0x200, RZ ;  /* 0x000002000c0d7824 */ /* 0x000fe200078e00ff */
[----:B------:R1:W4:Y:S01]  /*04e0*/  @!P1 LDG.E.EL R24, desc[UR8][R10.64] ;  /* 0x000000080a189981 */ /* 0x000322000c2e1900 */
[----:B------:R-:W-:Y:S01]  /*04f0*/  VIADD R15, R2, UR7 ;  /* 0x00000007020f7c36 */ /* 0x000fe20008000000 */
[----:B0-----:R-:W-:-:S03]  /*0500*/  LOP3.LUT R16, R12, 0xfffff0, RZ, 0xc0, !PT ;  /* 0x00fffff00c107812 */ /* 0x001fc600078ec0ff */
[----:B------:R-:W-:Y:S01]  /*0510*/  IMAD.WIDE R8, R15, 0x4, R26 ;  /* 0x000000040f087825 */ /* 0x000fe200078e021a */
[----:B------:R-:W-:Y:S02]  /*0520*/  LOP3.LUT R13, R13, 0xffffe000, RZ, 0xc0, !PT ;  /* 0xffffe0000d0d7812 */ /* 0x000fe400078ec0ff */
[----:B------:R-:W-:Y:S01]  /*0530*/  PLOP3.LUT P1, PT, PT, PT, UP0, 0x80, 0x0 ;  /* 0x000000000000781c */ /* 0x000fe20003f2f008 */
[----:B------:R-:W-:Y:S01]  /*0540*/  IMAD.IADD R12, R7, 0x1, -R16 ;  /* 0x00000001070c7824 */ /* 0x000fe200078e0a10 */
[----:B------:R-:W4:Y:S01]  /*0550*/  @!P0 LDG.E.EL R42, desc[UR8][R8.64] ;  /* 0x00000008082a8981 */ /* 0x000f22000c2e1900 */
[----:B------:R-:W-:Y:S01]  /*0560*/  VIADD R17, R2, UR4 ;  /* 0x0000000402117c36 */ /* 0x000fe20008000000 */
[----:B------:R-:W-:Y:S01]  /*0570*/  PLOP3.LUT P0, PT, PT, PT, UP0, 0x80, 0x0 ;  /* 0x000000000000781c */ /* 0x000fe20003f0f008 */
[----:B-1----:R-:W-:Y:S02]  /*0580*/  IMAD R11, R12, 0x100, R13 ;  /* 0x000001000c0b7824 */ /* 0x002fe400078e020d */
[----:B------:R-:W-:-:S02]  /*0590*/  IMAD.MOV.U32 R19, RZ, RZ, RZ ;  /* 0x000000ffff137224 */ /* 0x000fc400078e00ff */
[----:B------:R-:W-:-:S04]  /*05a0*/  IMAD.WIDE R16, R17, 0x4, R26 ;  /* 0x0000000411107825 */ /* 0x000fc800078e021a */
[----:B------:R-:W-:Y:S01]  /*05b0*/  VIADD R13, R11, UR7 ;  /* 0x000000070b0d7c36 */ /* 0x000fe20008000000 */
[----:B------:R0:W4:Y:S01]  /*05c0*/  @!P1 LDG.E.EL R19, desc[UR8][R16.64] ;  /* 0x0000000810139981 */ /* 0x000122000c2e1900 */
[----:B------:R-:W-:Y:S02]  /*05d0*/  PLOP3.LUT P1, PT, PT, PT, UP0, 0x80, 0x0 ;  /* 0x000000000000781c */ /* 0x000fe40003f2f008 */
[----:B------:R-:W-:-:S04]  /*05e0*/  IMAD.WIDE R12, R13, 0x4, R26 ;  /* 0x000000040d0c7825 */ /* 0x000fc800078e021a */
[----:B------:R-:W-:Y:S01]  /*05f0*/  VIADD R29, R11, UR4 ;  /* 0x000000040b1d7c36 */ /* 0x000fe20008000000 */
[----:B------:R1:W4:Y:S01]  /*0600*/  @!P0 LDG.E.EL R41, desc[UR8][R12.64] ;  /* 0x000000080c298981 */ /* 0x000322000c2e1900 */
[----:B------:R-:W-:Y:S01]  /*0610*/  PLOP3.LUT P0, PT, PT, PT, UP0, 0x80, 0x0 ;  /* 0x000000000000781c */ /* 0x000fe20003f0f008 */
[----:B------:R-:W-:Y:S02]  /*0620*/  IMAD.MOV.U32 R10, RZ, RZ, RZ ;  /* 0x000000ffff0a7224 */ /* 0x000fe400078e00ff */
[----:B------:R-:W-:-:S04]  /*0630*/  IMAD.WIDE R28, R29, 0x4, R26 ;  /* 0x000000041d1c7825 */ /* 0x000fc800078e021a */
[----:B0-----:R-:W-:Y:S01]  /*0640*/  VIADD R17, R2, UR5 ;  /* 0x0000000502117c36 */ /* 0x001fe20008000000 */
[----:B------:R-:W4:Y:S03]  /*0650*/  @!P1 LDG.E.EL R10, desc[UR8][R28.64] ;  /* 0x000000081c0a9981 */ /* 0x000f26000c2e1900 */
[----:B------:R-:W-:-:S05]  /*0660*/  IMAD.WIDE R16, R17, 0x4, R26 ;  /* 0x0000000411107825 */ /* 0x000fca00078e021a */
[----:B------:R0:W4:Y:S01]  /*0670*/  @!P0 LDG.E.EL R20, desc[UR8][R16.64] ;  /* 0x0000000810148981 */ /* 0x000122000c2e1900 */
[----:B------:R-:W-:Y:S01]  /*0680*/  PLOP3.LUT P0, PT, PT, PT, UP0, 0x80, 0x0 ;  /* 0x000000000000781c */ /* 0x000fe20003f0f008 */
[----:B------:R-:W-:Y:S01]  /*0690*/  VIADD R31, R11, UR5 ;  /* 0x000000050b1f7c36 */ /* 0x000fe20008000000 */
[----:B------:R-:W-:Y:S02]  /*06a0*/  SHF.R.S32.HI R8, RZ, 0x15, R0 ;  /* 0x00000015ff087819 */ /* 0x000fe40000011400 */
[----:B------:R-:W-:Y:S02]  /*06b0*/  CS2R R36, SRZ ;  /* 0x0000000000247805 */ /* 0x000fe4000001ff00 */
[----:B------:R-:W-:Y:S01]  /*06c0*/  LOP3.LUT R9, R4, 0x200, RZ, 0xfc, !PT ;  /* 0x0000020004097812 */ /* 0x000fe200078efcff */
[----:B------:R-:W-:Y:S01]  /*06d0*/  IMAD.WIDE R30, R31, 0x4, R26 ;  /* 0x000000041f1e7825 */ /* 0x000fe200078e021a */
[----:B------:R-:W-:-:S04]  /*06e0*/  SGXT R8, R8, 0x1 ;  /* 0x000000010808781a */ /* 0x000fc80000000200 */
[----:B------:R-:W-:Y:S01]  /*06f0*/  LEA.HI R0, R8, R9, RZ, 0x4 ;  /* 0x0000000908007211 */ /* 0x000fe200078f20ff */
[----:B------:R-:W4:Y:S01]  /*0700*/  @!P0 LDG.E.EL R37, desc[UR8][R30.64] ;  /* 0x000000081e258981 */ /* 0x000f22000c2e1900 */
[----:B------:R-:W-:Y:S01]  /*0710*/  PLOP3.LUT P0, PT, PT, PT, UP0, 0x80, 0x0 ;  /* 0x000000000000781c */ /* 0x000fe20003f0f008 */
[----:B-1----:R-:W-:Y:S02]  /*0720*/  VIADD R13, R2, UR6 ;  /* 0x00000006020d7c36 */ /* 0x002fe40008000000 */
[----:B------:R-:W-:Y:S02]  /*0730*/  IMAD.SHL.U32 R0, R0, 0x200, RZ ;  /* 0x0000020000007824 */ /* 0x000fe400078e00ff */
[----:B------:R-:W-:Y:S02]  /*0740*/  IMAD.MOV.U32 R23, RZ, RZ, RZ ;  /* 0x000000ffff177224 */ /* 0x000fe400078e00ff */
[----:B0-----:R-:W-:Y:S01]  /*0750*/  IMAD.WIDE R16, R13, 0x4, R26 ;  /* 0x000000040d107825 */ /* 0x001fe200078e021a */
[----:B------:R-:W-:-:S02]  /*0760*/  PLOP3.LUT P1, PT, PT, PT, UP0, 0x80, 0x0 ;  /* 0x000000000000781c */ /* 0x000fc40003f2f008 */
[----:B------:R-:W-:Y:S01]  /*0770*/  LOP3.LUT R15, R0, 0xfffde000, RZ, 0xc0, !PT ;  /* 0xfffde000000f7812 */ /* 0x000fe200078ec0ff */
[----:B------:R-:W-:Y:S01]  /*0780*/  VIADD R13, R11, UR6 ;  /* 0x000000060b0d7c36 */ /* 0x000fe20008000000 */
[----:B------:R-:W-:Y:S01]  /*0790*/  LOP3.LUT R11, R4, 0x280, RZ, 0xfc, !PT ;  /* 0x00000280040b7812 */ /* 0x000fe200078efcff */
[----:B------:R-:W4:Y:S01]  /*07a0*/  @!P0 LDG.E.EL R23, desc[UR8][R16.64] ;  /* 0x0000000810178981 */ /* 0x000f22000c2e1900 */
[----:B------:R-:W-:Y:S01]  /*07b0*/  PLOP3.LUT P0, PT, PT, PT, UP0, 0x80, 0x0 ;  /* 0x000000000000781c */ /* 0x000fe20003f0f008 */
[----:B------:R-:W-:Y:S01]  /*07c0*/  IMAD R0, R22, 0x100, R15 ;  /* 0x0000010016007824 */ /* 0x000fe200078e020f */
[----:B------:R-:W-:Y:S01]  /*07d0*/  LEA.HI R2, R8, R11, RZ, 0x4 ;  /* 0x0000000b08027211 */ /* 0x000fe200078f20ff */
[----:B------:R-:W-:-:S04]  /*07e0*/  IMAD.WIDE R12, R13, 0x4, R26 ;  /* 0x000000040d0c7825 */ /* 0x000fc800078e021a */
[----:B------:R-:W-:Y:S01]  /*07f0*/  VIADD R33, R0, UR7 ;  /* 0x0000000700217c36 */ /* 0x000fe20008000000 */
[----:B------:R0:W4:Y:S01]  /*0800*/  @!P1 LDG.E.EL R36, desc[UR8][R12.64] ;  /* 0x000000080c249981 */ /* 0x000122000c2e1900 */
[----:B------:R-:W-:Y:S02]  /*0810*/  IMAD.SHL.U32 R2, R2, 0x200, RZ ;  /* 0x0000020002027824 */ /* 0x000fe400078e00ff */
[----:B------:R-:W-:Y:S01]  /*0820*/  IMAD.WIDE R32, R33, 0x4, R26 ;  /* 0x0000000421207825 */ /* 0x000fe200078e021a */
[----:B------:R-:W-:-:S04]  /*0830*/  PLOP3.LUT P1, PT, PT, PT, UP0, 0x80, 0x0 ;  /* 0x000000000000781c */ /* 0x000fc80003f2f008 */
[----:B------:R1:W4:Y:S01]  /*0840*/  @!P0 LDG.E.EL R45, desc[UR8][R32.64] ;  /* 0x00000008202d8981 */ /* 0x000322000c2e1900 */
[----:B0-----:R-:W-:Y:S02]  /*0850*/  LOP3.LUT R13, R2, 0xffffe000, RZ, 0xc0, !PT ;  /* 0xffffe000020d7812 */ /* 0x001fe400078ec0ff */
[----:B------:R-:W-:-:S03]  /*0860*/  PLOP3.LUT P0, PT, PT, PT, UP0, 0x80, 0x0 ;  /* 0x000000000000781c */ /* 0x000fc60003f0f008 */
[----:B------:R-:W-:Y:S02]  /*0870*/  IMAD R2, R22, 0x100, R13 ;  /* 0x0000010016027824 */ /* 0x000fe400078e020d */
[----:B------:R-:W-:Y:S02]  /*0880*/  VIADD R29, R0, UR4 ;  /* 0x00000004001d7c36 */ /* 0x000fe40008000000 */
[----:B------:R-:W-:Y:S01]  /*0890*/  VIADD R35, R2, UR7 ;  /* 0x0000000702237c36 */ /* 0x000fe20008000000 */
[----:B------:R-:W-:Y:S01]  /*08a0*/  CS2R R16, SRZ ;  /* 0x0000000000107805 */ /* 0x000fe2000001ff00 */
[----:B------:R-:W-:Y:S02]  /*08b0*/  IMAD.MOV.U32 R12, RZ, RZ, RZ ;  /* 0x000000ffff0c7224 */ /* 0x000fe400078e00ff */
[----:B------:R-:W-:-:S04]  /*08c0*/  IMAD.WIDE R34, R35, 0x4, R26 ;  /* 0x0000000423227825 */ /* 0x000fc800078e021a */
[----:B------:R-:W-:Y:S01]  /*08d0*/  IMAD.WIDE R28, R29, 0x4, R26 ;  /* 0x000000041d1c7825 */ /* 0x000fe200078e021a */
[----:B------:R-:W4:Y:S01]  /*08e0*/  @!P0 LDG.E.EL R12, desc[UR8][R34.64] ;  /* 0x00000008220c8981 */ /* 0x000f22000c2e1900 */
[----:B------:R-:W-:-:S03]  /*08f0*/  PLOP3.LUT P0, PT, PT, PT, UP0, 0x80, 0x0 ;  /* 0x000000000000781c */ /* 0x000fc60003f0f008 */
[----:B------:R0:W4:Y:S01]  /*0900*/  @!P1 LDG.E.EL R16, desc[UR8][R28.64] ;  /* 0x000000081c109981 */ /* 0x000122000c2e1900 */
[----:B------:R-:W-:Y:S01]  /*0910*/  PLOP3.LUT P1, PT, PT, PT, UP0, 0x80, 0x0 ;  /* 0x000000000000781c */ /* 0x000fe20003f2f008 */
[----:B-1----:R-:W-:Y:S02]  /*0920*/  VIADD R33, R0, UR5 ;  /* 0x0000000500217c36 */ /* 0x002fe40008000000 */
[----:B------:R-:W-:Y:S01]  /*0930*/  VIADD R31, R2, UR4 ;  /* 0x00000004021f7c36 */ /* 0x000fe20008000000 */
[----:B------:R-:W-:Y:S01]  /*0940*/  CS2R R46, SRZ ;  /* 0x00000000002e7805 */ /* 0x000fe2000001ff00 */
[----:B------:R-:W-:-:S04]  /*0950*/  IMAD.WIDE R32, R33, 0x4, R26 ;  /* 0x0000000421207825 */ /* 0x000fc800078e021a */
[----:B------:R-:W-:Y:S01]  /*0960*/  IMAD.WIDE R30, R31, 0x4, R26 ;  /* 0x000000041f1e7825 */ /* 0x000fe200078e021a */
[----:B------:R1:W4:Y:S01]  /*0970*/  @!P0 LDG.E.EL R47, desc[UR8][R32.64] ;  /* 0x00000008202f8981 */ /* 0x000322000c2e1900 */
[----:B------:R-:W-:-:S03]  /*0980*/  PLOP3.LUT P0, PT, PT, PT, UP0, 0x80, 0x0 ;  /* 0x000000000000781c */ /* 0x000fc60003f0f008 */
[----:B------:R1:W4:Y:S01]  /*0990*/  @!P1 LDG.E.EL R17, desc[UR8][R30.64] ;  /* 0x000000081e119981 */ /* 0x000322000c2e1900 */
[----:B0-----:R-:W-:Y:S01]  /*09a0*/  VIADD R29, R2, UR5 ;  /* 0x00000005021d7c36 */ /* 0x001fe20008000000 */
[----:B------:R-:W-:-:S03]  /*09b0*/  LOP3.LUT R13, R4, 0x300, RZ, 0xfc, !PT ;  /* 0x00000300040d7812 */ /* 0x000fc600078efcff */
[----:B------:R-:W-:Y:S01]  /*09c0*/  IMAD.WIDE R28, R29, 0x4, R26 ;  /* 0x000000041d1c7825 */ /* 0x000fe200078e021a */
[----:B------:R-:W-:-:S04]  /*09d0*/  LEA.HI R15, R8, R13, RZ, 0x4 ;  /* 0x0000000d080f7211 */ /* 0x000fc800078f20ff */
[----:B------:R0:W4:Y:S01]  /*09e0*/  @!P0 LDG.E.EL R46, desc[UR8][R28.64] ;  /* 0x000000081c2e8981 */ /* 0x000122000c2e1900 */
[----:B------:R-:W-:Y:S02]  /*09f0*/  PLOP3.LUT P0, PT, PT, PT, UP0, 0x80, 0x0 ;  /* 0x000000000000781c */ /* 0x000fe40003f0f008 */
[----:B------:R-:W-:Y:S01]  /*0a00*/  PLOP3.LUT P1, PT, PT, PT, UP0, 0x80, 0x0 ;  /* 0x000000000000781c */ /* 0x000fe20003f2f008 */
[----:B-1----:R-:W-:Y:S02]  /*0a10*/  VIADD R33, R2, UR6 ;  /* 0x0000000602217c36 */ /* 0x002fe40008000000 */
[----:B------:R-:W-:Y:S01]  /*0a20*/  IMAD.SHL.U32 R18, R15, 0x200, RZ ;  /* 0x000002000f127824 */ /* 0x000fe200078e00ff */
[----:B------:R-:W-:Y:S01]  /*0a30*/  LOP3.LUT R15, R4, 0x380, RZ, 0xfc, !PT ;  /* 0x00000380040f7812 */ /* 0x000fe200078efcff */
[----:B------:R-:W-:Y:S02]  /*0a40*/  VIADD R31, R0, UR6 ;  /* 0x00000006001f7c36 */ /* 0x000fe40008000000 */
[----:B------:R-:W-:-:S02]  /*0a50*/  IMAD.MOV.U32 R2, RZ, RZ, RZ ;  /* 0x000000ffff027224 */ /* 0x000fc400078e00ff */
[----:B0-----:R-:W-:Y:S01]  /*0a60*/  IMAD.WIDE R28, R33, 0x4, R26 ;  /* 0x00000004211c7825 */ /* 0x001fe200078e021a */
[----:B------:R-:W-:-:S03]  /*0a70*/  LOP3.LUT R33, R18, 0xffffe000, RZ, 0xc0, !PT ;  /* 0xffffe00012217812 */ /* 0x000fc600078ec0ff */
[----:B------:R-:W-:Y:S01]  /*0a80*/  IMAD.MOV.U32 R0, RZ, RZ, RZ ;  /* 0x000000ffff007224 */ /* 0x000fe200078e00ff */
[----:B------:R-:W-:Y:S01]  /*0a90*/  LEA.HI R18, R8, R15, RZ, 0x4 ;  /* 0x0000000f08127211 */ /* 0x000fe200078f20ff */
[----:B------:R-:W-:Y:S01]  /*0aa0*/  IMAD.WIDE R30, R31, 0x4, R26 ;  /* 0x000000041f1e7825 */ /* 0x000fe200078e021a */
[----:B------:R-:W4:Y:S01]  /*0ab0*/  @!P0 LDG.E.EL R2, desc[UR8][R28.64] ;  /* 0x000000081c028981 */ /* 0x000f22000c2e1900 */
[----:B------:R-:W-:Y:S02]  /*0ac0*/  PLOP3.LUT P0, PT, PT, PT, UP0, 0x80, 0x0 ;  /* 0x000000000000781c */ /* 0x000fe40003f0f008 */
[----:B------:R-:W-:Y:S01]  /*0ad0*/  IMAD R48, R22, 0x100, R33 ;  /* 0x0000010016307824 */ /* 0x000fe200078e0221 */
[----:B------:R0:W4:Y:S01]  /*0ae0*/  @!P1 LDG.E.EL R0, desc[UR8][R30.64] ;  /* 0x000000081e009981 */ /* 0x000122000c2e1900 */
[----:B------:R-:W-:Y:S01]  /*0af0*/  PLOP3.LUT P1, PT, PT, PT, UP0, 0x80, 0x0 ;  /* 0x000000000000781c */ /* 0x000fe20003f2f008 */
[----:B------:R-:W-:Y:S02]  /*0b00*/  IMAD.MOV.U32 R49, RZ, RZ, RZ ;  /* 0x000000ffff317224 */ /* 0x000fe400078e00ff */
[----:B0-----:R-:W-:-:S02]  /*0b10*/  IMAD.SHL.U32 R30, R18, 0x200, RZ ;  /* 0x00000200121e7824 */ /* 0x001fc400078e00ff */
[----:B------:R-:W-:-:S03]  /*0b20*/  VIADD R31, R48, UR7 ;  /* 0x00000007301f7c36 */ /* 0x000fc60008000000 */
[----:B------:R-:W-:Y:S01]  /*0b30*/  LOP3.LUT R33, R30, 0xffffe000, RZ, 0xc0, !PT ;  /* 0xffffe0001e217812 */ /* 0x000fe200078ec0ff */
[----:B------:R-:W-:-:S04]  /*0b40*/  IMAD.WIDE R30, R31, 0x4, R26 ;  /* 0x000000041f1e7825 */ /* 0x000fc800078e021a */
[----:B------:R-:W-:Y:S01]  /*0b50*/  VIADD R35, R48, UR4 ;  /* 0x0000000430237c36 */ /* 0x000fe20008000000 */
[----:B------:R-:W4:Y:S01]  /*0b60*/  @!P0 LDG.E.EL R49, desc[UR8][R30.64] ;  /* 0x000000081e318981 */ /* 0x000f22000c2e1900 */
[----:B------:R-:W-:Y:S01]  /*0b70*/  IMAD.MOV.U32 R18, RZ, RZ, RZ ;  /* 0x000000ffff127224 */ /* 0x000fe200078e00ff */
[----:B------:R-:W-:Y:S01]  /*0b80*/  PLOP3.LUT P0, PT, PT, PT, UP0, 0x80, 0x0 ;  /* 0x000000000000781c */ /* 0x000fe20003f0f008 */
[----:B------:R-:W-:Y:S02]  /*0b90*/  IMAD R22, R22, 0x100, R33 ;  /* 0x0000010016167824 */ /* 0x000fe400078e0221 */
[----:B------:R-:W-:Y:S01]  /*0ba0*/  IMAD.WIDE R28, R35, 0x4, R26 ;  /* 0x00000004231c7825 */ /* 0x000fe200078e021a */
[----:B------:R-:W-:-:S03]  /*0bb0*/  CS2R R52, SRZ ;  /* 0x0000000000347805 */ /* 0x000fc6000001ff00 */
[----:B------:R-:W-:Y:S01]  /*0bc0*/  VIADD R35, R22, UR7 ;  /* 0x0000000716237c36 */ /* 0x000fe20008000000 */
[----:B------:R-:W4:Y:S01]  /*0bd0*/  @!P1 LDG.E.EL R18, desc[UR8][R28.64] ;  /* 0x000000081c129981 */ /* 0x000f22000c2e1900 */
[----:B------:R-:W-:Y:S02]  /*0be0*/  PLOP3.LUT P1, PT, PT, PT, UP0, 0x80, 0x0 ;  /* 0x000000000000781c */ /* 0x000fe40003f2f008 */
[----:B------:R-:W-:-:S04]  /*0bf0*/  IMAD.WIDE R34, R35, 0x4, R26 ;  /* 0x0000000423227825 */ /* 0x000fc800078e021a */
[----:B------:R-:W-:Y:S01]  /*0c00*/  VIADD R33, R22, UR4 ;  /* 0x0000000416217c36 */ /* 0x000fe20008000000 */
[----:B------:R-:W4:Y:S01]  /*0c10*/  @!P0 LDG.E.EL R53, desc[UR8][R34.64] ;  /* 0x0000000822358981 */ /* 0x000f22000c2e1900 */
[----:B------:R-:W-:Y:S02]  /*0c20*/  PLOP3.LUT P0, PT, PT, PT, UP0, 0x80, 0x0 ;  /* 0x000000000000781c */ /* 0x000fe40003f0f008 */
[----:B------:R-:W-:-:S04]  /*0c30*/  IMAD.WIDE R32, R33, 0x4, R26 ;  /* 0x0000000421207825 */ /* 0x000fc800078e021a */
[----:B------:R-:W-:Y:S01]  /*0c40*/  VIADD R51, R48, UR5 ;  /* 0x0000000530337c36 */ /* 0x000fe20008000000 */
[----:B------:R0:W4:Y:S03]  /*0c50*/  @!P1 LDG.E.EL R52, desc[UR8][R32.64] ;  /* 0x0000000820349981 */ /* 0x000126000c2e1900 */
[----:B------:R-:W-:Y:S01]  /*0c60*/  IMAD.WIDE R50, R51, 0x4, R26 ;  /* 0x0000000433327825 */ /* 0x000fe200078e021a */
[----:B0-----:R-:W-:-:S03]  /*0c70*/  CS2R R32, SRZ ;  /* 0x0000000000207805 */ /* 0x001fc6000001ff00 */
[----:B------:R-:W-:-:S03]  /*0c80*/  VIADD R29, R22, UR5 ;  /* 0x00000005161d7c36 */ /* 0x000fc60008000000 */
[----:B------:R0:W4:Y:S01]  /*0c90*/  @!P0 LDG.E.EL R33, desc[UR8][R50.64] ;  /* 0x0000000832218981 */ /* 0x000122000c2e1900 */
[----:B------:R-:W-:Y:S02]  /*0ca0*/  PLOP3.LUT P0, PT, PT, PT, UP0, 0x80, 0x0 ;  /* 0x000000000000781c */ /* 0x000fe40003f0f008 */
[----:B------:R-:W-:Y:S01]  /*0cb0*/  CS2R R34, SRZ ;  /* 0x0000000000227805 */ /* 0x000fe2000001ff00 */
[----:B------:R-:W-:-:S04]  /*0cc0*/  IMAD.WIDE R28, R29, 0x4, R26 ;  /* 0x000000041d1c7825 */ /* 0x000fc800078e021a */
[----:B------:R-:W-:-:S06]  /*0cd0*/  VIADD R31, R48, UR6 ;  /* 0x00000006301f7c36 */ /* 0x000fcc0008000000 */
[----:B------:R1:W4:Y:S01]  /*0ce0*/  @!P0 LDG.E.EL R35, desc[UR8][R28.64] ;  /* 0x000000081c238981 */ /* 0x000322000c2e1900 */
[----:B------:R-:W-:Y:S01]  /*0cf0*/  PLOP3.LUT P0, PT, PT, PT, UP0, 0x80, 0x0 ;  /* 0x000000000000781c */ /* 0x000fe20003f0f008 */
[----:B------:R-:W-:-:S04]  /*0d00*/  IMAD.WIDE R30, R31, 0x4, R26 ;  /* 0x000000041f1e7825 */ /* 0x000fc800078e021a */
[----:B0-----:R-:W-:-:S08]  /*0d10*/  VIADD R51, R22, UR6 ;  /* 0x0000000616337c36 */ /* 0x001fd00008000000 */
[----:B------:R0:W4:Y:S01]  /*0d20*/  @!P0 LDG.E.EL R32, desc[UR8][R30.64] ;  /* 0x000000081e208981 */ /* 0x000122000c2e1900 */
[----:B------:R-:W-:Y:S01]  /*0d30*/  PLOP3.LUT P0, PT, PT, PT, UP0, 0x80, 0x0 ;  /* 0x000000000000781c */ /* 0x000fe20003f0f008 */
[----:B------:R-:W-:-:S12]  /*0d40*/  IMAD.WIDE R26, R51, 0x4, R26 ;  /* 0x00000004331a7825 */ /* 0x000fd800078e021a */
[----:B------:R0:W4:Y:S01]  /*0d50*/  @!P0 LDG.E.EL R34, desc[UR8][R26.64] ;  /* 0x000000081a228981 */ /* 0x000122000c2e1900 */
[C---:B--2---:R-:W-:Y:S02]  /*0d60*/  FSETP.GT.AND P5, PT, R39.reuse, R44, PT ;  /* 0x0000002c2700720b */ /* 0x044fe40003fa4000 */
[----:B-----5:R-:W-:Y:S02]  /*0d70*/  FSETP.GT.AND P4, PT, R40, R43, PT ;  /* 0x0000002b2800720b */ /* 0x020fe40003f84000 */
[----:B------:R-:W-:-:S09]  /*0d80*/  FSETP.NAN.AND P0, PT, R39, R39, PT ;  /* 0x000000272700720b */ /* 0x000fd20003f08000 */
[----:B------:R-:W-:Y:S02]  /*0d90*/  @!P5 FSEL R39, R39, R44, P0 ;  /* 0x0000002c2727d208 */ /* 0x000fe40000000000 */
[C---:B------:R-:W-:Y:S02]  /*0da0*/  FSETP.NAN.AND P0, PT, R40.reuse, R40, PT ;  /* 0x000000282800720b */ /* 0x040fe40003f08000 */
[----:B---3--:R-:W-:Y:S02]  /*0db0*/  FSETP.GEU.AND P2, PT, R39, R14, PT ;  /* 0x0000000e2700720b */ /* 0x008fe40003f4e000 */
[----:B------:R-:W-:-:S04]  /*0dc0*/  @!P4 FSEL R40, R40, R43, P0 ;  /* 0x0000002b2828c208 */ /* 0x000fc80000000000 */
[----:B----4-:R-:W-:Y:S02]  /*0dd0*/  FSETP.GEU.AND P1, PT, R40, R21, PT ;  /* 0x000000152800720b */ /* 0x010fe40003f2e000 */
[----:B------:R-:W-:-:S05]  /*0de0*/  FSETP.NAN.AND P0, PT, R14, R14, PT ;  /* 0x0000000e0e00720b */ /* 0x000fca0003f08000 */
[----:B------:R-:W-:Y:S02]  /*0df0*/  @P2 FSEL R14, R14, R39, P0 ;  /* 0x000000270e0e2208 */ /* 0x000fe40000000000 */
[C---:B------:R-:W-:Y:S02]  /*0e00*/  FSETP.NAN.AND P0, PT, R21.reuse, R21, PT ;  /* 0x000000151500720b */ /* 0x040fe40003f08000 */
[----:B-1----:R-:W-:Y:S02]  /*0e10*/  P2R R29, PR, RZ, 0x4 ;  /* 0x00000004ff1d7803 */ /* 0x002fe40000000000 */
[----:B------:R-:W-:Y:S02]  /*0e20*/  FSETP.GEU.AND P2, PT, R14, R25, PT ;  /* 0x000000190e00720b */ /* 0x000fe40003f4e000 */
[----:B------:R-:W-:-:S04]  /*0e30*/  @P1 FSEL R21, R21, R40, P0 ;  /* 0x0000002815151208 */ /* 0x000fc80000000000 */
[----:B------:R-:W-:Y:S02]  /*0e40*/  FSETP.GEU.AND P0, PT, R21, R24, PT ;  /* 0x000000181500720b */ /* 0x000fe40003f0e000 */
[----:B0-----:R-:W-:Y:S02]  /*0e50*/  P2R R31, PR, RZ, 0x2 ;  /* 0x00000002ff1f7803 */ /* 0x001fe40000000000 */
[C---:B------:R-:W-:Y:S02]  /*0e60*/  FSETP.NAN.AND P1, PT, R25.reuse, R25, PT ;  /* 0x000000191900720b */ /* 0x040fe40003f28000 */
[----:B------:R-:W-:Y:S02]  /*0e70*/  P2R R30, PR, RZ, 0x4 ;  /* 0x00000004ff1e7803 */ /* 0x000fe40000000000 */
[----:B------:R-:W-:Y:S02]  /*0e80*/  @P2 SEL R25, R25, R14, P1 ;  /* 0x0000000e19192207 */ /* 0x000fe40000800000 */
[----:B------:R-:W-:-:S02]  /*0e90*/  FSETP.NAN.AND P1, PT, R24, R24, PT ;  /* 0x000000181800720b */ /* 0x000fc40003f28000 */
[C---:B------:R-:W-:Y:S02]  /*0ea0*/  FSETP.GT.AND P2, PT, R19.reuse, R42, PT ;  /* 0x0000002a1300720b */ /* 0x040fe40003f44000 */
[----:B------:R-:W-:Y:S02]  /*0eb0*/  @P0 SEL R24, R24, R21, P1 ;  /* 0x0000001518180207 */ /* 0x000fe40000800000 */
[----:B------:R-:W-:Y:S02]  /*0ec0*/  P2R R21, PR, RZ, 0x1 ;  /* 0x00000001ff157803 */ /* 0x000fe40000000000 */
[----:B------:R-:W-:Y:S02]  /*0ed0*/  FSETP.NAN.AND P1, PT, R19, R19, PT ;  /* 0x000000131300720b */ /* 0x000fe40003f28000 */
[----:B------:R-:W-:-:S05]  /*0ee0*/  FSETP.GT.AND P0, PT, R10, R41, PT ;  /* 0x000000290a00720b */ /* 0x000fca0003f04000 */
[----:B------:R-:W-:Y:S02]  /*0ef0*/  @!P2 FSEL R19, R19, R42, P1 ;  /* 0x0000002a1313a208 */ /* 0x000fe40000800000 */
[----:B------:R-:W-:Y:S02]  /*0f00*/  FSETP.NAN.AND P1, PT, R10, R10, PT ;  /* 0x0000000a0a00720b */ /* 0x000fe40003f28000 */
[----:B------:R-:W-:-:S04]  /*0f10*/  P2R R42, PR, RZ, 0x1 ;  /* 0x00000001ff2a7803 */ /* 0x000fc80000000000 */
[----:B------:R-:W-:Y:S02]  /*0f20*/  @!P0 FSEL R10, R10, R41, P1 ;  /* 0x000000290a0a8208 */ /* 0x000fe40000800000 */
[-C--:B------:R-:W-:Y:S02]  /*0f30*/  FSETP.GEU.AND P0, PT, R19, R20.reuse, PT ;  /* 0x000000141300720b */ /* 0x080fe40003f0e000 */
[----:B------:R-:W-:Y:S02]  /*0f40*/  FSETP.NAN.AND P1, PT, R20, R20, PT ;  /* 0x000000141400720b */ /* 0x000fe40003f28000 */
[----:B------:R-:W-:-:S09]  /*0f50*/  P2R R39, PR, RZ, 0x1 ;  /* 0x00000001ff277803 */ /* 0x000fd20000000000 */
[----:B------:R-:W-:Y:S02]  /*0f60*/  @P0 FSEL R20, R20, R19, P1 ;  /* 0x0000001314140208 */ /* 0x000fe40000800000 */
[-C--:B------:R-:W-:Y:S02]  /*0f70*/  FSETP.GEU.AND P0, PT, R10, R37.reuse, PT ;  /* 0x000000250a00720b */ /* 0x080fe40003f0e000 */
[----:B------:R-:W-:Y:S02]  /*0f80*/  FSETP.NAN.AND P1, PT, R37, R37, PT ;  /* 0x000000252500720b */ /* 0x000fe40003f28000 */
[----:B------:R-:W-:-:S09]  /*0f90*/  P2R R14, PR, RZ, 0x4 ;  /* 0x00000004ff0e7803 */ /* 0x000fd20000000000 */
[----:B------:R-:W-:Y:S02]  /*0fa0*/  @P0 FSEL R37, R37, R10, P1 ;  /* 0x0000000a25250208 */ /* 0x000fe40000800000 */
[-C--:B------:R-:W-:Y:S02]  /*0fb0*/  FSETP.GEU.AND P1, PT, R20, R23.reuse, PT ;  /* 0x000000171400720b */ /* 0x080fe40003f2e000 */
[----:B------:R-:W-:Y:S02]  /*0fc0*/  FSETP.NAN.AND P2, PT, R23, R23, PT ;  /* 0x000000171700720b */ /* 0x000fe40003f48000 */
[----:B------:R-:W-:-:S09]  /*0fd0*/  P2R R19, PR, RZ, 0x1 ;  /* 0x00000001ff137803 */ /* 0x000fd20000000000 */
[----:B------:R-:W-:Y:S02]  /*0fe0*/  @P1 SEL R23, R23, R20, P2 ;  /* 0x0000001417171207 */ /* 0x000fe40001000000 */
[-C--:B------:R-:W-:Y:S02]  /*0ff0*/  FSETP.GEU.AND P2, PT, R37, R36.reuse, PT ;  /* 0x000000242500720b */ /* 0x080fe40003f4e000 */
[----:B------:R-:W-:Y:S02]  /*1000*/  FSETP.NAN.AND P3, PT, R36, R36, PT ;  /* 0x000000242400720b */ /* 0x000fe40003f68000 */
[----:B------:R-:W-:-:S09]  /*1010*/  FSETP.GT.AND P0, PT, R16, R45, PT ;  /* 0x0000002d1000720b */ /* 0x000fd20003f04000 */
[----:B------:R-:W-:Y:S02]  /*1020*/  @P2 SEL R36, R36, R37, P3 ;  /* 0x0000002524242207 */ /* 0x000fe40001800000 */
[C---:B------:R-:W-:Y:S02]  /*1030*/  FSETP.NAN.AND P3, PT, R16.reuse, R16, PT ;  /* 0x000000101000720b */ /* 0x040fe40003f68000 */
[----:B------:R-:W-:Y:S02]  /*1040*/  P2R R10, PR, RZ, 0x1 ;  /* 0x00000001ff0a7803 */ /* 0x000fe40000000000 */
[----:B------:R-:W-:Y:S02]  /*1050*/  @!P0 FSEL R16, R16, R45, P3 ;  /* 0x0000002d10108208 */ /* 0x000fe40001800000 */
[C---:B------:R-:W-:Y:S02]  /*1060*/  FSETP.GT.AND P0, PT, R17.reuse, R12, PT ;  /* 0x0000000c1100720b */ /* 0x040fe40003f04000 */
[----:B------:R-:W-:-:S02]  /*1070*/  FSETP.NAN.AND P3, PT, R17, R17, PT ;  /* 0x000000111100720b */ /* 0x000fc40003f68000 */
[----:B------:R-:W-:-:S09]  /*1080*/  P2R R43, PR, RZ, 0x1 ;  /* 0x00000001ff2b7803 */ /* 0x000fd20000000000 */
[----:B------:R-:W-:Y:S02]  /*1090*/  @!P0 FSEL R17, R17, R12, P3 ;  /* 0x0000000c11118208 */ /* 0x000fe40001800000 */
[-C--:B------:R-:W-:Y:S02]  /*10a0*/  FSETP.GEU.AND P0, PT, R16, R47.reuse, PT ;  /* 0x0000002f1000720b */ /* 0x080fe40003f0e000 */
[----:B------:R-:W-:Y:S02]  /*10b0*/  FSETP.NAN.AND P3, PT, R47, R47, PT ;  /* 0x0000002f2f00720b */ /* 0x000fe40003f68000 */
[----:B------:R-:W-:Y:S02]  /*10c0*/  P2R R12, PR, RZ, 0x1 ;  /* 0x00000001ff0c7803 */ /* 0x000fe40000000000 */
[----:B------:R-:W-:Y:S02]  /*10d0*/  P2R R26, PR, RZ, 0x4 ;  /* 0x00000004ff1a7803 */ /* 0x000fe40000000000 */
[----:B------:R-:W-:-:S05]  /*10e0*/  ISETP.NE.AND P2, PT, R39, RZ, PT ;  /* 0x000000ff2700720c */ /* 0x000fca0003f45270 */
[----:B------:R-:W-:Y:S02]  /*10f0*/  @P0 FSEL R47, R47, R16, P3 ;  /* 0x000000102f2f0208 */ /* 0x000fe40001800000 */
[-C--:B------:R-:W-:Y:S02]  /*1100*/  FSETP.GEU.AND P0, PT, R17, R46.reuse, PT ;  /* 0x0000002e1100720b */ /* 0x080fe40003f0e000 */
[----:B------:R-:W-:Y:S02]  /*1110*/  P2R R37, PR, RZ, 0x4 ;  /* 0x00000004ff257803 */ /* 0x000fe40000000000 */
[----:B------:R-:W-:Y:S02]  /*1120*/  ISETP.NE.AND P2, PT, R31, RZ, PT ;  /* 0x000000ff1f00720c */ /* 0x000fe40003f45270 */
[----:B------:R-:W-:Y:S02]  /*1130*/  FSETP.NAN.AND P3, PT, R46, R46, PT ;  /* 0x0000002e2e00720b */ /* 0x000fe40003f68000 */
[----:B------:R-:W-:-:S02]  /*1140*/  P2R R39, PR, RZ, 0x4 ;  /* 0x00000004ff277803 */ /* 0x000fc40000000000 */
[----:B------:R-:W-:-:S03]  /*1150*/  ISETP.NE.AND P2, PT, R12, RZ, PT ;  /* 0x000000ff0c00720c */ /* 0x000fc60003f45270 */
[----:B------:R-:W-:Y:S02]  /*1160*/  @P0 FSEL R46, R46, R17, P3 ;  /* 0x000000112e2e0208 */ /* 0x000fe40001800000 */
[----:B------:R-:W-:Y:S02]  /*1170*/  FSETP.GEU.AND P3, PT, R47, R0, PT ;  /* 0x000000002f00720b */ /* 0x000fe40003f6e000 */
[----:B------:R-:W-:Y:S02]  /*1180*/  P2R R40, PR, RZ, 0x4 ;  /* 0x00000004ff287803 */ /* 0x000fe40000000000 */
[----:B------:R-:W-:Y:S02]  /*1190*/  ISETP.NE.AND P2, PT, R29, RZ, PT ;  /* 0x000000ff1d00720c */ /* 0x000fe40003f45270 */
[----:B------:R-:W-:Y:S02]  /*11a0*/  P2R R28, PR, RZ, 0x10 ;  /* 0x00000010ff1c7803 */ /* 0x000fe40000000000 */
[----:B------:R-:W-:-:S02]  /*11b0*/  P2R R29, PR, RZ, 0x4 ;  /* 0x00000004ff1d7803 */ /* 0x000fc40000000000 */
[----:B------:R-:W-:Y:S02]  /*11c0*/  ISETP.NE.AND P2, PT, R42, RZ, PT ;  /* 0x000000ff2a00720c */ /* 0x000fe40003f45270 */
[----:B------:R-:W-:Y:S02]  /*11d0*/  FSETP.NAN.AND P4, PT, R0, R0, PT ;  /* 0x000000000000720b */ /* 0x000fe40003f88000 */
[----:B------:R-:W-:Y:S02]  /*11e0*/  P2R R41, PR, RZ, 0x4 ;  /* 0x00000004ff297803 */ /* 0x000fe40000000000 */
[----:B------:R-:W-:Y:S02]  /*11f0*/  ISETP.NE.AND P2, PT, R14, RZ, PT ;  /* 0x000000ff0e00720c */ /* 0x000fe40003f45270 */
[----:B------:R-:W-:Y:S02]  /*1200*/  P2R R20, PR, RZ, 0x2 ;  /* 0x00000002ff147803 */ /* 0x000fe40000000000 */
[----:B------:R-:W-:-:S02]  /*1210*/  @P3 SEL R0, R0, R47, P4 ;  /* 0x0000002f00003207 */ /* 0x000fc40002000000 */
[----:B------:R-:W-:Y:S02]  /*1220*/  ISETP.NE.AND P1, PT, R19, RZ, PT ;  /* 0x000000ff1300720c */ /* 0x000fe40003f25270 */
[----:B------:R-:W-:Y:S02]  /*1230*/  FSETP.GEU.AND P4, PT, R46, R2, PT ;  /* 0x000000022e00720b */ /* 0x000fe40003f8e000 */
[----:B------:R-:W-:Y:S02]  /*1240*/  P2R R42, PR, RZ, 0x4 ;  /* 0x00000004ff2a7803 */ /* 0x000fe40000000000 */
[----:B------:R-:W-:Y:S02]  /*1250*/  ISETP.NE.AND P2, PT, R28, RZ, PT ;  /* 0x000000ff1c00720c */ /* 0x000fe40003f45270 */
[----:B------:R-:W-:Y:S02]  /*1260*/  P2R R28, PR, RZ, 0x2 ;  /* 0x00000002ff1c7803 */ /* 0x000fe40000000000 */
[----:B------:R-:W-:-:S02]  /*1270*/  FSETP.GT.AND P1, PT, R18, R49, PT ;  /* 0x000000311200720b */ /* 0x000fc40003f24000 */
[----:B------:R-:W-:Y:S02]  /*1280*/  P2R R22, PR, RZ, 0x1 ;  /* 0x00000001ff167803 */ /* 0x000fe40000000000 */
[----:B------:R-:W-:Y:S02]  /*1290*/  ISETP.NE.AND P0, PT, R30, RZ, PT ;  /* 0x000000ff1e00720c */ /* 0x000fe40003f05270 */
[----:B------:R-:W-:Y:S02]  /*12a0*/  P2R R27, PR, RZ, 0x20 ;  /* 0x00000020ff1b7803 */ /* 0x000fe40000000000 */
[----:B------:R-:W-:Y:S02]  /*12b0*/  P2R R17, PR, RZ, 0x4 ;  /* 0x00000004ff117803 */ /* 0x000fe40000000000 */
[----:B------:R-:W-:Y:S02]  /*12c0*/  FSETP.NAN.AND P5, PT, R2, R2, PT ;  /* 0x000000020200720b */ /* 0x000fe40003fa8000 */
[----:B------:R-:W-:-:S02]  /*12d0*/  FSETP.GT.AND P2, PT, R52, R53, PT ;  /* 0x000000353400720b */ /* 0x000fc40003f44000 */
[----:B------:R-:W-:Y:S02]  /*12e0*/  P2R R19, PR, RZ, 0x1 ;  /* 0x00000001ff137803 */ /* 0x000fe40000000000 */
[----:B------:R-:W-:Y:S02]  /*12f0*/  ISETP.NE.AND P0, PT, R43, RZ, PT ;  /* 0x000000ff2b00720c */ /* 0x000fe40003f05270 */
[----:B------:R-:W-:Y:S02]  /*1300*/  @P4 SEL R2, R2, R46, P5 ;  /* 0x0000002e02024207 */ /* 0x000fe40002800000 */
[----:B------:R-:W-:Y:S02]  /*1310*/  FSETP.NAN.AND P5, PT, R18, R18, PT ;  /* 0x000000121200720b */ /* 0x000fe40003fa8000 */
[----:B------:R-:W-:Y:S02]  /*1320*/  P2R R14, PR, RZ, 0x1 ;  /* 0x00000001ff0e7803 */ /* 0x000fe40000000000 */
[----:B------:R-:W-:-:S02]  /*1330*/  ISETP.NE.AND P0, PT, R10, RZ, PT ;  /* 0x000000ff0a00720c */ /* 0x000fc40003f05270 */
[----:B------:R-:W-:Y:S02]  /*1340*/  @!P1 FSEL R18, R18, R49, P5 ;  /* 0x0000003112129208 */ /* 0x000fe40002800000 */
[----:B------:R-:W-:Y:S02]  /*1350*/  FSETP.NAN.AND P5, PT, R52, R52, PT ;  /* 0x000000343400720b */ /* 0x000fe40003fa8000 */
[----:B------:R-:W-:Y:S02]  /*1360*/  P2R R12, PR, RZ, 0x1 ;  /* 0x00000001ff0c7803 */ /* 0x000fe40000000000 */
[----:B------:R-:W-:Y:S02]  /*1370*/  ISETP.NE.AND P0, PT, R27, RZ, PT ;  /* 0x000000ff1b00720c */ /* 0x000fe40003f05270 */
[----:B------:R-:W-:Y:S02]  /*1380*/  FSETP.GEU.AND P6, PT, R18, R33, PT ;  /* 0x000000211200720b */ /* 0x000fe40003fce000 */
[----:B------:R-:W-:-:S02]  /*1390*/  @!P2 FSEL R52, R52, R53, P5 ;  /* 0x000000353434a208 */ /* 0x000fc40002800000 */
[----:B------:R-:W-:Y:S02]  /*13a0*/  P2R R10, PR, RZ, 0x1 ;  /* 0x00000001ff0a7803 */ /* 0x000fe40000000000 */
[----:B------:R-:W-:Y:S02]  /*13b0*/  FSETP.GEU.AND P0, PT, R52, R35, PT ;  /* 0x000000233400720b */ /* 0x000fe40003f0e000 */
[----:B------:R-:W-:-:S05]  /*13c0*/  FSETP.NAN.AND P5, PT, R33, R33, PT ;  /* 0x000000212100720b */ /* 0x000fca0003fa8000 */
[----:B------:R-:W-:Y:S02]  /*13d0*/  @P6 FSEL R33, R33, R18, P5 ;  /* 0x0000001221216208 */ /* 0x000fe40002800000 */
[----:B------:R-:W-:-:S04]  /*13e0*/  FSETP.NAN.AND P5, PT, R35, R35, PT ;  /* 0x000000232300720b */ /* 0x000fc80003fa8000 */
[----:B------:R-:W-:Y:S02]  /*13f0*/  @P0 FSEL R35, R35, R52, P5 ;  /* 0x0000003423230208 */ /* 0x000fe40002800000 */
[-C--:B------:R-:W-:Y:S02]  /*1400*/  FSETP.GEU.AND P5, PT, R33, R32.reuse, PT ;  /* 0x000000202100720b */ /* 0x080fe40003fae000 */
[----:B------:R-:W-:Y:S02]  /*1410*/  P2R R43, PR, RZ, 0x40 ;  /* 0x00000040ff2b7803 */ /* 0x000fe40000000000 */
[----:B------:R-:W-:-:S09]  /*1420*/  FSETP.NAN.AND P6, PT, R32, R32, PT ;  /* 0x000000202000720b */ /* 0x000fd20003fc8000 */
[----:B------:R-:W-:Y:S02]  /*1430*/  @P5 SEL R32, R32, R33, P6 ;  /* 0x0000002120205207 */ /* 0x000fe40003000000 */
[-C--:B------:R-:W-:Y:S02]  /*1440*/  FSETP.GEU.AND P6, PT, R35, R34.reuse, PT ;  /* 0x000000222300720b */ /* 0x080fe40003fce000 */
[----:B------:R-:W-:Y:S02]  /*1450*/  P2R R31, PR, RZ, 0x1 ;  /* 0x00000001ff1f7803 */ /* 0x000fe40000000000 */
[----:B------:R-:W-:-:S09]  /*1460*/  FSETP.NAN.AND P0, PT, R34, R34, PT ;  /* 0x000000222200720b */ /* 0x000fd20003f08000 */
[----:B------:R-:W-:Y:S02]  /*1470*/  @P6 SEL R34, R34, R35, P0 ;  /* 0x0000002322226207 */ /* 0x000fe40000000000 */
[----:B------:R-:W-:Y:S02]  /*1480*/  ISETP.NE.AND P0, PT, R10, RZ, PT ;  /* 0x000000ff0a00720c */ /* 0x000fe40003f05270 */
[----:B------:R-:W-:Y:S02]  /*1490*/  SEL R10, RZ, 0x1, !P2 ;  /* 0x00000001ff0a7807 */ /* 0x000fe40005000000 */
[----:B------:R-:W-:Y:S02]  /*14a0*/  ISETP.NE.AND P2, PT, R17, RZ, PT ;  /* 0x000000ff1100720c */ /* 0x000fe40003f45270 */
[----:B------:R-:W-:Y:S02]  /*14b0*/  SEL R16, RZ, 0x1, !P0 ;  /* 0x00000001ff107807 */ /* 0x000fe40004000000 */
[----:B------:R-:W-:-:S02]  /*14c0*/  ISETP.NE.AND P0, PT, R12, RZ, PT ;  /* 0x000000ff0c00720c */ /* 0x000fc40003f05270 */
[----:B------:R-:W-:Y:S02]  /*14d0*/  SEL R17, RZ, 0x1, !P2 ;  /* 0x00000001ff117807 */ /* 0x000fe40005000000 */
        /* <DEDUP_REMOVED lines=8> */
[----:B------:R-:W-:-:S04]  /*1560*/  ISETP.NE.AND P2, PT, R29, RZ, PT ;  /* 0x000000ff1d00720c */ /* 0x000fc80003f45270 */
[----:B------:R-:W-:-:S04]  /*1570*/  SEL R16, R16, 0x2, P2 ;  /* 0x0000000210107807 */ /* 0x000fc80001000000 */
[----:B------:R-:W-:Y:S02]  /*1580*/  SEL R29, R16, 0x3, P0 ;  /* 0x00000003101d7807 */ /* 0x000fe40000000000 */
[----:B------:R-:W0:Y:S01]  /*1590*/  S2R R16, SR_TID.X ;  /* 0x0000000000107919 */ /* 0x000e220000002100 */
[----:B------:R-:W-:Y:S01]  /*15a0*/  ISETP.NE.AND P2, PT, R40, RZ, PT ;  /* 0x000000ff2800720c */ /* 0x000fe20003f45270 */
[----:B------:R-:W1:Y:S03]  /*15b0*/  S2UR UR5, SR_CgaCtaId ;  /* 0x00000000000579c3 */ /* 0x000e660000008800 */
[----:B------:R-:W-:Y:S02]  /*15c0*/  SEL R30, R30, 0x2, P2 ;  /* 0x000000021e1e7807 */ /* 0x000fe40001000000 */
[----:B------:R-:W-:Y:S02]  /*15d0*/  ISETP.NE.AND P2, PT, R39, RZ, PT ;  /* 0x000000ff2700720c */ /* 0x000fe40003f45270 */
[----:B------:R-:W-:-:S02]  /*15e0*/  ISETP.NE.AND P0, PT, R21, RZ, PT ;  /* 0x000000ff1500720c */ /* 0x000fc40003f05270 */
[----:B------:R-:W-:Y:S02]  /*15f0*/  SEL R17, R17, 0x2, P2 ;  /* 0x0000000211117807 */ /* 0x000fe40001000000 */
[----:B------:R-:W-:Y:S02]  /*1600*/  SEL R14, RZ, 0x1, !P1 ;  /* 0x00000001ff0e7807 */ /* 0x000fe40004800000 */
[----:B------:R-:W-:Y:S02]  /*1610*/  ISETP.NE.AND P1, PT, R28, RZ, PT ;  /* 0x000000ff1c00720c */ /* 0x000fe40003f25270 */
[----:B------:R-:W-:Y:S02]  /*1620*/  SEL R28, R17, 0x3, P0 ;  /* 0x00000003111c7807 */ /* 0x000fe40000000000 */
[----:B------:R-:W2:Y:S01]  /*1630*/  S2R R17, SR_TID.X ;  /* 0x0000000000117919 */ /* 0x000ea20000002100 */
[----:B------:R-:W-:Y:S02]  /*1640*/  UMOV UR4, 0x400 ;  /* 0x0000040000047882 */ /* 0x000fe40000000000 */
[----:B-1----:R-:W-:Y:S01]  /*1650*/  UPRMT UR4, UR5, 0x654, UR4 ;  /* 0x0000065405047896 */ /* 0x002fe20008000004 */
[----:B0-----:R-:W-:-:S05]  /*1660*/  LOP3.LUT R16, R16, 0x7f, RZ, 0xc0, !PT ;  /* 0x0000007f10107812 */ /* 0x001fca00078ec0ff */
[----:B------:R-:W-:-:S05]  /*1670*/  LEA R35, R16, UR4, 0x2 ;  /* 0x0000000410237c11 */ /* 0x000fca000f8e10ff */
[----:B------:R-:W-:Y:S04]  /*1680*/  STS [R35], R25 ;  /* 0x0000001923007388 */ /* 0x000fe80000000800 */
[----:B------:R0:W-:Y:S04]  /*1690*/  STS [R35+0x200], R24 ;  /* 0x0002001823007388 */ /* 0x0001e80000000800 */
[----:B------:R-:W-:Y:S04]  /*16a0*/  STS [R35+0x400], R23 ;  /* 0x0004001723007388 */ /* 0x000fe80000000800 */
[----:B------:R1:W-:Y:S01]  /*16b0*/  STS [R35+0x600], R36 ;  /* 0x0006002423007388 */ /* 0x0003e20000000800 */
[----:B--2---:R-:W-:Y:S01]  /*16c0*/  IMAD.SHL.U32 R17, R17, 0x4, RZ ;  /* 0x0000000411117824 */ /* 0x004fe200078e00ff */
[----:B------:R-:W-:Y:S01]  /*16d0*/  ISETP.NE.AND P2, PT, R37, RZ, PT ;  /* 0x000000ff2500720c */ /* 0x000fe20003f45270 */
[----:B------:R-:W-:Y:S01]  /*16e0*/  IMAD.SHL.U32 R38, R38, 0x4, RZ ;  /* 0x0000000426267824 */ /* 0x000fe200078e00ff */
[----:B------:R-:W-:Y:S01]  /*16f0*/  SEL R19, R19, 0x2, P1 ;  /* 0x0000000213137807 */ /* 0x000fe20000800000 */
[----:B0-----:R-:W0:Y:S01]  /*1700*/  LDC.64 R24, c[0x0][0x218] ;  /* 0x00008600ff187b82 */ /* 0x001e220000000a00 */
[----:B------:R-:W-:-:S02]  /*1710*/  LOP3.LUT R17, R17, 0x1fc, RZ, 0xc0, !PT ;  /* 0x000001fc11117812 */ /* 0x000fc400078ec0ff */
[----:B------:R-:W-:Y:S02]  /*1720*/  SEL R18, R18, 0x2, P2 ;  /* 0x0000000212127807 */ /* 0x000fe40001000000 */
[----:B------:R-:W-:Y:S02]  /*1730*/  ISETP.NE.AND P2, PT, R26, RZ, PT ;  /* 0x000000ff1a00720c */ /* 0x000fe40003f45270 */
[----:B------:R-:W-:Y:S02]  /*1740*/  ISETP.NE.AND P1, PT, R20, RZ, PT ;  /* 0x000000ff1400720c */ /* 0x000fe40003f25270 */
[----:B------:R-:W-:Y:S01]  /*1750*/  LEA R21, R17, UR4, 0x2 ;  /* 0x0000000411157c11 */ /* 0x000fe2000f8e10ff */
[----:B------:R-:W-:Y:S01]  /*1760*/  IMAD.U32 R37, RZ, RZ, UR7 ;  /* 0x00000007ff257e24 */ /* 0x000fe2000f8e00ff */
[----:B------:R-:W-:Y:S01]  /*1770*/  SEL R27, R18, 0x3, P1 ;  /* 0x00000003121b7807 */ /* 0x000fe20000800000 */
[----:B------:R-:W-:Y:S01]  /*1780*/  ULDC.64 UR4, c[0x0][0x220] ;  /* 0x0000880000047ab9 */ /* 0x000fe20000000a00 */
[----:B------:R-:W-:Y:S01]  /*1790*/  SEL R26, R19, 0x3, P2 ;  /* 0x00000003131a7807 */ /* 0x000fe20001000000 */
[----:B------:R-:W-:Y:S06]  /*17a0*/  BAR.SYNC.DEFER_BLOCKING 0x0 ;  /* 0x0000000000007b1d */ /* 0x000fec0000010000 */
[----:B------:R-:W2:Y:S02]  /*17b0*/  LDS.128 R16, [R21] ;  /* 0x0000000015107984 */ /* 0x000ea40000000c00 */
[----:B------:R-:W-:Y:S01]  /*17c0*/  BAR.SYNC.DEFER_BLOCKING 0x0 ;  /* 0x0000000000007b1d */ /* 0x000fe20000010000 */
[----:B------:R-:W-:-:S04]  /*17d0*/  LOP3.LUT R38, R38, 0x1fc, RZ, 0xc0, !PT ;  /* 0x000001fc26267812 */ /* 0x000fc800078ec0ff */
[----:B------:R-:W-:Y:S01]  /*17e0*/  LOP3.LUT R3, R3, R38, RZ, 0xfc, !PT ;  /* 0x0000002603037212 */ /* 0x000fe200078efcff */
[----:B------:R-:W-:Y:S04]  /*17f0*/  STS [R35], R0 ;  /* 0x0000000023007388 */ /* 0x000fe80000000800 */
[----:B------:R0:W-:Y:S04]  /*1800*/  STS [R35+0x200], R2 ;  /* 0x0002000223007388 */ /* 0x0001e80000000800 */
[----:B------:R-:W-:Y:S04]  /*1810*/  STS [R35+0x400], R32 ;  /* 0x0004002023007388 */ /* 0x000fe80000000800 */
[----:B------:R-:W-:Y:S01]  /*1820*/  STS [R35+0x600], R34 ;  /* 0x0006002223007388 */ /* 0x000fe20000000800 */
[----:B------:R-:W-:-:S02]  /*1830*/  SHF.R.S32.HI R20, RZ, 0x1f, R3 ;  /* 0x0000001fff147819 */ /* 0x000fc40000011403 */
[----:B------:R-:W-:Y:S02]  /*1840*/  ISETP.NE.AND P2, PT, R22, RZ, PT ;  /* 0x000000ff1600720c */ /* 0x000fe40003f45270 */
[----:B------:R-:W-:Y:S01]  /*1850*/  LEA.HI R33, R20, R3, RZ, 0x8 ;  /* 0x0000000314217211 */ /* 0x000fe200078f40ff */
[----:B------:R-:W-:Y:S03]  /*1860*/  BAR.SYNC.DEFER_BLOCKING 0x0 ;  /* 0x0000000000007b1d */ /* 0x000fe60000010000 */
[C---:B-1----:R-:W-:Y:S01]  /*1870*/  LOP3.LUT R36, R33.reuse, 0xffffff00, RZ, 0xc0, !PT ;  /* 0xffffff0021247812 */ /* 0x042fe200078ec0ff */
[----:B------:R-:W-:-:S04]  /*1880*/  IMAD.SHL.U32 R33, R33, 0x80, RZ ;  /* 0x0000008021217824 */ /* 0x000fc800078e00ff */
[----:B------:R-:W-:Y:S01]  /*1890*/  IMAD.IADD R36, R3, 0x1, -R36 ;  /* 0x0000000103247824 */ /* 0x000fe200078e0a24 */
[----:B------:R-:W-:Y:S02]  /*18a0*/  LOP3.LUT R33, R33, 0xffff8000, RZ, 0xc0, !PT ;  /* 0xffff800021217812 */ /* 0x000fe400078ec0ff */
[----:B------:R-:W-:Y:S01]  /*18b0*/  PLOP3.LUT P0, PT, PT, PT, UP0, 0x80, 0x0 ;  /* 0x000000000000781c */ /* 0x000fe20003f0f008 */
[----:B------:R-:W1:Y:S01]  /*18c0*/  LDS.128 R20, [R21] ;  /* 0x0000000015147984 */ /* 0x000e620000000c00 */
[----:B------:R-:W-:Y:S01]  /*18d0*/  IMAD R36, R37, 0x100, R36 ;  /* 0x0000010025247824 */ /* 0x000fe200078e0224 */
[----:B------:R-:W-:-:S03]  /*18e0*/  LEA.HI R8, R8, R3, RZ, 0x8 ;  /* 0x0000000308087211 */ /* 0x000fc600078f40ff */
[----:B------:R-:W-:Y:S01]  /*18f0*/  IMAD.IADD R33, R36, 0x1, R33 ;  /* 0x0000000124217824 */ /* 0x000fe200078e0221 */
[----:B------:R-:W-:-:S03]  /*1900*/  LEA R8, R8, 0x10000, 0x7 ;  /* 0x0001000008087811 */ /* 0x000fc600078e38ff */
[----:B0-----:R-:W-:Y:S01]  /*1910*/  IMAD.WIDE R2, R33, 0x4, R24 ;  /* 0x0000000421027825 */ /* 0x001fe200078e0218 */
[----:B------:R-:W-:-:S04]  /*1920*/  LOP3.LUT R33, R8, 0xffff8000, RZ, 0xc0, !PT ;  /* 0xffff800008217812 */ /* 0x000fc800078ec0ff */
[----:B--2---:R0:W-:Y:S01]  /*1930*/  @!P0 STG.E.128 desc[UR8][R2.64], R16 ;  /* 0x0000001002008986 */ /* 0x0041e2000c101d08 */
[----:B------:R-:W-:Y:S01]  /*1940*/  PLOP3.LUT P0, PT, PT, PT, UP0, 0x80, 0x0 ;  /* 0x000000000000781c */ /* 0x000fe20003f0f008 */
[----:B------:R-:W-:Y:S01]  /*1950*/  IMAD.IADD R33, R36, 0x1, R33 ;  /* 0x0000000124217824 */ /* 0x000fe200078e0221 */
[----:B------:R-:W-:-:S03]  /*1960*/  LEA R4, R4, UR7, 0x7 ;  /* 0x0000000704047c11 */ /* 0x000fc6000f8e38ff */
[----:B------:R-:W-:Y:S01]  /*1970*/  IMAD.WIDE R24, R33, 0x4, R24 ;  /* 0x0000000421187825 */ /* 0x000fe200078e0218 */
[----:B------:R-:W-:-:S07]  /*1980*/  LEA R5, R5, UR7, 0x7 ;  /* 0x0000000705057c11 */ /* 0x000fce000f8e38ff */
[----:B-1----:R-:W-:Y:S01]  /*1990*/  @!P0 STG.E.128 desc[UR8][R24.64], R20 ;  /* 0x0000001418008986 */ /* 0x002fe2000c101d08 */
[----:B------:R-:W-:-:S04]  /*19a0*/  IADD3 R32, P0, R4, UR4, RZ ;  /* 0x0000000404207c10 */ /* 0x000fc8000ff1e0ff */
[----:B------:R-:W-:Y:S02]  /*19b0*/  LEA.HI.X.SX32 R33, R4, UR5, 0x1, P0 ;  /* 0x0000000504217c11 */ /* 0x000fe400080f0eff */
[----:B------:R-:W-:-:S13]  /*19c0*/  PLOP3.LUT P0, PT, PT, PT, UP0, 0x80, 0x0 ;  /* 0x000000000000781c */ /* 0x000fda0003f0f008 */
[----:B------:R-:W-:Y:S01]  /*19d0*/  @!P0 STG.E.U8 desc[UR8][R32.64], R29 ;  /* 0x0000001d20008986 */ /* 0x000fe2000c101108 */
[----:B0-----:R-:W-:-:S04]  /*19e0*/  IADD3 R2, P0, R5, UR4, RZ ;  /* 0x0000000405027c10 */ /* 0x001fc8000ff1e0ff */
[----:B------:R-:W-:Y:S02]  /*19f0*/  LEA.HI.X.SX32 R3, R5, UR5, 0x1, P0 ;  /* 0x0000000505037c11 */ /* 0x000fe400080f0eff */
[----:B------:R-:W-:Y:S02]  /*1a00*/  PLOP3.LUT P0, PT, PT, PT, UP0, 0x80, 0x0 ;  /* 0x000000000000781c */ /* 0x000fe40003f0f008 */
[----:B------:R-:W-:-:S11]  /*1a10*/  LEA R6, R6, UR7, 0x7 ;  /* 0x0000000706067c11 */ /* 0x000fd6000f8e38ff */
[----:B------:R0:W-:Y:S01]  /*1a20*/  @!P0 STG.E.U8 desc[UR8][R2.64], R28 ;  /* 0x0000001c02008986 */ /* 0x0001e2000c101108 */
[----:B------:R-:W-:-:S04]  /*1a30*/  IADD3 R4, P0, R6, UR4, RZ ;  /* 0x0000000406047c10 */ /* 0x000fc8000ff1e0ff */
        /* <DEDUP_REMOVED lines=8> */
[----:B------:R-:W-:Y:S01]  /*1ac0*/  @!P0 STG.E.U8 desc[UR8][R6.64], R26 ;  /* 0x0000001a06008986 */ /* 0x000fe2000c101108 */
[----:B0-----:R-:W-:-:S04]  /*1ad0*/  IADD3 R2, P0, R9, UR4, RZ ;  /* 0x0000000409027c10 */ /* 0x001fc8000ff1e0ff */
[----:B------:R-:W-:Y:S02]  /*1ae0*/  LEA.HI.X.SX32 R3, R9, UR5, 0x1, P0 ;  /* 0x0000000509037c11 */ /* 0x000fe400080f0eff */
[----:B------:R-:W-:Y:S02]  /*1af0*/  PLOP3.LUT P0, PT, PT, PT, UP0, 0x80, 0x0 ;  /* 0x000000000000781c */ /* 0x000fe40003f0f008 */
[----:B------:R-:W-:Y:S02]  /*1b00*/  SEL R30, R30, 0x3, P3 ;  /* 0x000000031e1e7807 */ /* 0x000fe40001800000 */
[----:B------:R-:W-:Y:S02]  /*1b10*/  ISETP.NE.AND P1, PT, R43, RZ, PT ;  /* 0x000000ff2b00720c */ /* 0x000fe40003f25270 */
[----:B------:R-:W-:Y:S02]  /*1b20*/  LEA R11, R11, UR7, 0x7 ;  /* 0x000000070b0b7c11 */ /* 0x000fe4000f8e38ff */
[----:B------:R-:W-:-:S05]  /*1b30*/  SEL R14, R14, 0x2, P1 ;  /* 0x000000020e0e7807 */ /* 0x000fca0000800000 */
[----:B------:R0:W-:Y:S01]  /*1b40*/  @!P0 STG.E.U8 desc[UR8][R2.64], R30 ;  /* 0x0000001e02008986 */ /* 0x0001e2000c101108 */
[----:B------:R-:W-:Y:S02]  /*1b50*/  PLOP3.LUT P0, PT, PT, PT, UP0, 0x80, 0x0 ;  /* 0x000000000000781c */ /* 0x000fe40003f0f008 */
[----:B------:R-:W-:Y:S02]  /*1b60*/  SEL R12, R12, 0x2, P2 ;  /* 0x000000020c0c7807 */ /* 0x000fe40001000000 */
[----:B-1----:R-:W-:Y:S02]  /*1b70*/  IADD3 R4, P1, R11, UR4, RZ ;  /* 0x000000040b047c10 */ /* 0x002fe4000ff3e0ff */
[----:B------:R-:W-:Y:S02]  /*1b80*/  LEA R13, R13, UR7, 0x7 ;  /* 0x000000070d0d7c11 */ /* 0x000fe4000f8e38ff */
[----:B------:R-:W-:Y:S02]  /*1b90*/  PLOP3.LUT P2, PT, PT, PT, UP0, 0x80, 0x0 ;  /* 0x000000000000781c */ /* 0x000fe40003f4f008 */
[----:B------:R-:W-:-:S02]  /*1ba0*/  PLOP3.LUT P3, PT, PT, PT, UP0, 0x40, 0x0 ;  /* 0x000000000000781c */ /* 0x000fc40003f6e808 */
[----:B------:R-:W-:Y:S02]  /*1bb0*/  SEL R9, R12, 0x3, P4 ;  /* 0x000000030c097807 */ /* 0x000fe40002000000 */
[----:B------:R-:W-:Y:S02]  /*1bc0*/  LEA.HI.X.SX32 R5, R11, UR5, 0x1, P1 ;  /* 0x000000050b057c11 */ /* 0x000fe400088f0eff */
[----:B0-----:R-:W-:Y:S02]  /*1bd0*/  IADD3 R2, P1, R13, UR4, RZ ;  /* 0x000000040d027c10 */ /* 0x001fe4000ff3e0ff */
[----:B------:R-:W-:Y:S01]  /*1be0*/  LEA R15, R15, UR7, 0x7 ;  /* 0x000000070f0f7c11 */ /* 0x000fe2000f8e38ff */
[----:B------:R0:W-:Y:S01]  /*1bf0*/  @!P0 STG.E.U8 desc[UR8][R4.64], R9 ;  /* 0x0000000904008986 */ /* 0x0001e2000c101108 */
[----:B------:R-:W-:Y:S02]  /*1c00*/  ISETP.NE.AND P4, PT, R31, RZ, PT ;  /* 0x000000ff1f00720c */ /* 0x000fe40003f85270 */
[----:B------:R-:W-:-:S02]  /*1c10*/  SEL R11, R14, 0x3, P5 ;  /* 0x000000030e0b7807 */ /* 0x000fc40002800000 */
[----:B------:R-:W-:Y:S02]  /*1c20*/  LEA.HI.X.SX32 R3, R13, UR5, 0x1, P1 ;  /* 0x000000050d037c11 */ /* 0x000fe400088f0eff */
[----:B------:R-:W-:Y:S02]  /*1c30*/  IADD3 R6, P0, R15, UR4, RZ ;  /* 0x000000040f067c10 */ /* 0x000fe4000ff1e0ff */
[----:B------:R-:W-:Y:S01]  /*1c40*/  SEL R10, R10, 0x2, P4 ;  /* 0x000000020a0a7807 */ /* 0x000fe20002000000 */
[----:B------:R0:W-:Y:S01]  /*1c50*/  @!P2 STG.E.U8 desc[UR8][R2.64], R11 ;  /* 0x0000000b0200a986 */ /* 0x0001e2000c101108 */
[----:B------:R-:W-:Y:S02]  /*1c60*/  LEA.HI.X.SX32 R7, R15, UR5, 0x1, P0 ;  /* 0x000000050f077c11 */ /* 0x000fe400080f0eff */
[----:B------:R-:W-:Y:S01]  /*1c70*/  SEL R13, R10, 0x3, P6 ;  /* 0x000000030a0d7807 */ /* 0x000fe20003000000 */
[----:B0-----:R-:W-:Y:S06]  /*1c80*/  @!P3 EXIT ;  /* 0x000000000000b94d */ /* 0x001fec0003800000 */
[----:B------:R-:W-:Y:S01]  /*1c90*/  STG.E.U8 desc[UR8][R6.64], R13 ;  /* 0x0000000d06007986 */ /* 0x000fe2000c101108 */
[----:B------:R-:W-:Y:S05]  /*1ca0*/  EXIT ;  /* 0x000000000000794d */ /* 0x000fea0003800000 */
.L_x_0:
[----:B------:R-:W-:-:S00]  /*1cb0*/  BRA `(.L_x_0) ;  /* 0xfffffffc00fc7947 */ /* 0x000fc0000383ffff */
[----:B------:R-:W-:-:S00]  /*1cc0*/  NOP ;  /* 0x0000000000007918 */ /* 0x000fc00000000000 */
        /* <DEDUP_REMOVED lines=11> */
.L_x_1:


//--------------------- .nv.shared.triton_poi_fused_max_pool2d_with_indices_4 --------------------------
	.section	.nv.shared.triton_poi_fused_max_pool2d_with_indices_4,"aw",@nobits
	.sectionflags	@""
	.align	16
	.zero		1024


//--------------------- .nv.constant0.triton_poi_fused_max_pool2d_with_indices_4 --------------------------
	.section	.nv.constant0.triton_poi_fused_max_pool2d_with_indices_4,"a",@progbits
	.sectionflags	@""
	.align	4
.nv.constant0.triton_poi_fused_max_pool2d_with_indices_4:
	.zero		560
